	.headerflags	@"EF_CUDA_TEXMODE_UNIFIED EF_CUDA_64BIT_ADDRESS EF_CUDA_ACCELERATORS EF_CUDA_SM90 EF_CUDA_VIRTUAL_SM(EF_CUDA_SM90)"
	.elftype	@"ET_EXEC"


//--------------------- .nv.info                  --------------------------
	.section	.nv.info,"",@"SHT_CUDA_INFO"
	.align	4


	//----- nvinfo : EIATTR_REGCOUNT
	.align		4
        /*0000*/ 	.byte	0x04, 0x2f
        /*0002*/ 	.short	(.L_3 - .L_2)
	.align		4
.L_2:
        /*0004*/ 	.word	index@(triton_poi_fused__native_batch_norm_legit_no_training_leaky_relu_12)
        /*0008*/ 	.word	0x0000001c


	//----- nvinfo : EIATTR_MIN_STACK_SIZE
	.align		4
.L_3:
        /*000c*/ 	.byte	0x04, 0x12
        /*000e*/ 	.short	(.L_5 - .L_4)
	.align		4
.L_4:
        /*0010*/ 	.word	index@(triton_poi_fused__native_batch_norm_legit_no_training_leaky_relu_12)
        /*0014*/ 	.word	0x00000000


	//----- nvinfo : EIATTR_FRAME_SIZE
	.align		4
.L_5:
        /*0018*/ 	.byte	0x04, 0x11
        /*001a*/ 	.short	(.L_7 - .L_6)
	.align		4
.L_6:
        /*001c*/ 	.word	index@(triton_poi_fused__native_batch_norm_legit_no_training_leaky_relu_12)
        /*0020*/ 	.word	0x00000000


	//----- nvinfo : EIATTR_MIN_STACK_SIZE
	.align		4
.L_7:
        /*0024*/ 	.byte	0x04, 0x12
        /*0026*/ 	.short	(.L_9 - .L_8)
	.align		4
.L_8:
        /*0028*/ 	.word	index@(triton_poi_fused__native_batch_norm_legit_no_training_leaky_relu_12)
        /*002c*/ 	.word	0x00000000
.L_9:


//--------------------- .nv.info.triton_poi_fused__native_batch_norm_legit_no_training_leaky_relu_12 --------------------------
	.section	.nv.info.triton_poi_fused__native_batch_norm_legit_no_training_leaky_relu_12,"",@"SHT_CUDA_INFO"
	.sectionflags	@""
	.align	4


	//----- nvinfo : EIATTR_CUDA_API_VERSION
	.align		4
        /*0000*/ 	.byte	0x04, 0x37
        /*0002*/ 	.short	(.L_11 - .L_10)
.L_10:
        /*0004*/ 	.word	0x0000007c


	//----- nvinfo : EIATTR_KPARAM_INFO
	.align		4
.L_11:
        /*0008*/ 	.byte	0x04, 0x17
        /*000a*/ 	.short	(.L_13 - .L_12)
.L_12:
        /*000c*/ 	.word	0x00000000
        /*0010*/ 	.short	0x0006
        /*0012*/ 	.short	0x0030
        /*0014*/ 	.byte	0x00, 0xf0, 0x11, 0x00


	//----- nvinfo : EIATTR_KPARAM_INFO
	.align		4
.L_13:
        /*0018*/ 	.byte	0x04, 0x17
        /*001a*/ 	.short	(.L_15 - .L_14)
.L_14:
        /*001c*/ 	.word	0x00000000
        /*0020*/ 	.short	0x0005
        /*0022*/ 	.short	0x0028
        /*0024*/ 	.byte	0x00, 0xf4, 0x21, 0x00


	//----- nvinfo : EIATTR_KPARAM_INFO
	.align		4
.L_15:
        /*0028*/ 	.byte	0x04, 0x17
        /*002a*/ 	.short	(.L_17 - .L_16)
.L_16:
        /*002c*/ 	.word	0x00000000
        /*0030*/ 	.short	0x0004
        /*0032*/ 	.short	0x0020
        /*0034*/ 	.byte	0x00, 0xf4, 0x21, 0x00


	//----- nvinfo : EIATTR_KPARAM_INFO
	.align		4
.L_17:
        /*0038*/ 	.byte	0x04, 0x17
        /*003a*/ 	.short	(.L_19 - .L_18)
.L_18:
        /*003c*/ 	.word	0x00000000
        /*0040*/ 	.short	0x0003
        /*0042*/ 	.short	0x0018
        /*0044*/ 	.byte	0x00, 0xf4, 0x21, 0x00


	//----- nvinfo : EIATTR_KPARAM_INFO
	.align		4
.L_19:
        /*0048*/ 	.byte	0x04, 0x17
        /*004a*/ 	.short	(.L_21 - .L_20)
.L_20:
        /*004c*/ 	.word	0x00000000
        /*0050*/ 	.short	0x0002
        /*0052*/ 	.short	0x0010
        /*0054*/ 	.byte	0x00, 0xf4, 0x21, 0x00


	//----- nvinfo : EIATTR_KPARAM_INFO
	.align		4
.L_21:
        /*0058*/ 	.byte	0x04, 0x17
        /*005a*/ 	.short	(.L_23 - .L_22)
.L_22:
        /*005c*/ 	.word	0x00000000
        /*0060*/ 	.short	0x0001
        /*0062*/ 	.short	0x0008
        /*0064*/ 	.byte	0x00, 0xf4, 0x21, 0x00


	//----- nvinfo : EIATTR_KPARAM_INFO
	.align		4
.L_23:
        /*0068*/ 	.byte	0x04, 0x17
        /*006a*/ 	.short	(.L_25 - .L_24)
.L_24:
        /*006c*/ 	.word	0x00000000
        /*0070*/ 	.short	0x0000
        /*0072*/ 	.short	0x0000
        /*0074*/ 	.byte	0x00, 0xf4, 0x21, 0x00


	//----- nvinfo : EIATTR_SPARSE_MMA_MASK
	.align		4
.L_25:
        /*0078*/ 	.byte	0x03, 0x50
        /*007a*/ 	.short	0x0000


	//----- nvinfo : EIATTR_MAXREG_COUNT
	.align		4
        /*007c*/ 	.byte	0x03, 0x1b
        /*007e*/ 	.short	0x00ff


	//----- nvinfo : EIATTR_EXIT_INSTR_OFFSETS
	.align		4
        /*0080*/ 	.byte	0x04, 0x1c
        /*0082*/ 	.short	(.L_27 - .L_26)


	//   ....[0]....
.L_26:
        /*0084*/ 	.word	0x000005b0


	//----- nvinfo : EIATTR_REQNTID
	.align		4
.L_27:
        /*0088*/ 	.byte	0x04, 0x10
        /*008a*/ 	.short	(.L_29 - .L_28)
.L_28:
        /*008c*/ 	.word	0x00000080
        /*0090*/ 	.word	0x00000001
        /*0094*/ 	.word	0x00000001


	//----- nvinfo : EIATTR_CBANK_PARAM_SIZE
	.align		4
.L_29:
        /*0098*/ 	.byte	0x03, 0x19
        /*009a*/ 	.short	0x0034


	//----- nvinfo : EIATTR_PARAM_CBANK
	.align		4
        /*009c*/ 	.byte	0x04, 0x0a
        /*009e*/ 	.short	(.L_31 - .L_30)
	.align		4
.L_30:
        /*00a0*/ 	.word	index@(.nv.constant0.triton_poi_fused__native_batch_norm_legit_no_training_leaky_relu_12)
        /*00a4*/ 	.short	0x0210
        /*00a6*/ 	.short	0x0034


	//----- nvinfo : EIATTR_SW_WAR
	.align		4
.L_31:
        /*00a8*/ 	.byte	0x04, 0x36
        /*00aa*/ 	.short	(.L_33 - .L_32)
.L_32:
        /*00ac*/ 	.word	0x00000008
.L_33:


//--------------------- .nv.callgraph             --------------------------
	.section	.nv.callgraph,"",@"SHT_CUDA_CALLGRAPH"
	.align	4
	.sectionentsize	8
	.align		4
        /*0000*/ 	.word	0x00000000
	.align		4
        /*0004*/ 	.word	0xffffffff
	.align		4
        /*0008*/ 	.word	0x00000000
	.align		4
        /*000c*/ 	.word	0xfffffffe
	.align		4
        /*0010*/ 	.word	0x00000000
	.align		4
        /*0014*/ 	.word	0xfffffffd
	.align		4
        /*0018*/ 	.word	0x00000000
	.align		4
        /*001c*/ 	.word	0xfffffffc


//--------------------- .nv.constant4             --------------------------
	.section	.nv.constant4,"a",@progbits
	.align	8
	.align		8
.nv.constant4:
        /*0000*/ 	.dword	_$_str
	.align		8
        /*0008*/ 	.dword	_$_str_$_2


//--------------------- .text.triton_poi_fused__native_batch_norm_legit_no_training_leaky_relu_12 --------------------------
	.section	.text.triton_poi_fused__native_batch_norm_legit_no_training_leaky_relu_12,"ax",@progbits
	.align	128
        .global         triton_poi_fused__native_batch_norm_legit_no_training_leaky_relu_12
        .type           triton_poi_fused__native_batch_norm_legit_no_training_leaky_relu_12,@function
        .size           triton_poi_fused__native_batch_norm_legit_no_training_leaky_relu_12,(.L_x_1 - triton_poi_fused__native_batch_norm_legit_no_training_leaky_relu_12)
        .other          triton_poi_fused__native_batch_norm_legit_no_training_leaky_relu_12,@"STO_CUDA_ENTRY STV_DEFAULT"
triton_poi_fused__native_batch_norm_legit_no_training_leaky_relu_12:
.text.triton_poi_fused__native_batch_norm_legit_no_training_leaky_relu_12:
[----:B------:R-:W-:Y:S01]  /*0000*/  LDC R1, c[0x0][0x28] ;  /* 0x00000a00ff017b82 */ /* 0x000fe20000000800 */
[----:B------:R-:W1:Y:S07]  /*0010*/  S2R R0, SR_TID.X ;  /* 0x0000000000007919 */ /* 0x000e6e0000002100 */
[----:B------:R-:W2:Y:S01]  /*0020*/  LDC.64 R4, c[0x0][0x228] ;  /* 0x00008a00ff047b82 */ /* 0x000ea20000000a00 */
[----:B------:R-:W-:Y:S01]  /*0030*/  ULDC.64 UR4, c[0x0][0x208] ;  /* 0x0000820000047ab9 */ /* 0x000fe20000000a00 */
[----:B------:R-:W3:Y:S06]  /*0040*/  S2R R7, SR_CTAID.X ;  /* 0x0000000000077919 */ /* 0x000eec0000002500 */
[----:B------:R-:W4:Y:S08]  /*0050*/  LDC.64 R8, c[0x0][0x218] ;  /* 0x00008600ff087b82 */ /* 0x000f300000000a00 */
[----:B------:R-:W5:Y:S08]  /*0060*/  LDC.64 R12, c[0x0][0x220] ;  /* 0x00008800ff0c7b82 */ /* 0x000f700000000a00 */
[----:B------:R-:W5:Y:S01]  /*0070*/  LDC.64 R20, c[0x0][0x230] ;  /* 0x00008c00ff147b82 */ /* 0x000f620000000a00 */
[----:B-1----:R-:W-:-:S07]  /*0080*/  SHF.L.U32 R0, R0, 0x2, RZ ;  /* 0x0000000200007819 */ /* 0x002fce00000006ff */
[----:B------:R-:W1:Y:S01]  /*0090*/  LDC.64 R16, c[0x0][0x238] ;  /* 0x00008e00ff107b82 */ /* 0x000e620000000a00 */
[----:B---3--:R-:W-:Y:S02]  /*00a0*/  SHF.R.S32.HI R3, RZ, 0x16, R7 ;  /* 0x00000016ff037819 */ /* 0x008fe40000011407 */
[----:B------:R-:W-:Y:S02]  /*00b0*/  LOP3.LUT R0, R0, 0x1fc, RZ, 0xc0, !PT ;  /* 0x000001fc00007812 */ /* 0x000fe400078ec0ff */
[----:B------:R-:W-:Y:S02]  /*00c0*/  SGXT R3, R3, 0x1 ;  /* 0x000000010303781a */ /* 0x000fe40000000200 */
[----:B------:R-:W-:-:S04]  /*00d0*/  LEA R0, R7, R0, 0x9 ;  /* 0x0000000007007211 */ /* 0x000fc800078e48ff */
[----:B------:R-:W-:-:S04]  /*00e0*/  LEA.HI R3, R3, R0, RZ, 0x6 ;  /* 0x0000000003037211 */ /* 0x000fc800078f30ff */
[----:B------:R-:W-:-:S04]  /*00f0*/  LOP3.LUT R3, R3, 0xffffffc0, RZ, 0xc0, !PT ;  /* 0xffffffc003037812 */ /* 0x000fc800078ec0ff */
[----:B------:R-:W-:-:S05]  /*0100*/  IADD3 R2, R0, -R3, RZ ;  /* 0x8000000300027210 */ /* 0x000fca0007ffe0ff */
[----:B--2---:R-:W-:-:S06]  /*0110*/  IMAD.WIDE R4, R2, 0x4, R4 ;  /* 0x0000000402047825 */ /* 0x004fcc00078e0204 */
[----:B------:R-:W2:Y:S01]  /*0120*/  LDG.E.EL.128 R4, desc[UR4][R4.64] ;  /* 0x0000000404047981 */ /* 0x000ea2000c2e1d00 */
[----:B----4-:R-:W-:-:S04]  /*0130*/  IMAD.WIDE R8, R0, 0x4, R8 ;  /* 0x0000000400087825 */ /* 0x010fc800078e0208 */
[C---:B-----5:R-:W-:Y:S02]  /*0140*/  IMAD.WIDE R12, R2.reuse, 0x4, R12 ;  /* 0x00000004020c7825 */ /* 0x060fe400078e020c */
[----:B------:R-:W3:Y:S04]  /*0150*/  LDG.E.128 R8, desc[UR4][R8.64] ;  /* 0x0000000408087981 */ /* 0x000ee8000c1e1d00 */
[----:B------:R-:W3:Y:S01]  /*0160*/  LDG.E.EL.128 R12, desc[UR4][R12.64] ;  /* 0x000000040c0c7981 */ /* 0x000ee2000c2e1d00 */
[----:B0-----:R-:W-:-:S04]  /*0170*/  IMAD.WIDE R20, R2, 0x4, R20 ;  /* 0x0000000402147825 */ /* 0x001fc800078e0214 */
[----:B-1----:R-:W-:Y:S02]  /*0180*/  IMAD.WIDE R16, R2, 0x4, R16 ;  /* 0x0000000402107825 */ /* 0x002fe400078e0210 */
[----:B------:R-:W4:Y:S04]  /*0190*/  LDG.E.EL.128 R20, desc[UR4][R20.64] ;  /* 0x0000000414147981 */ /* 0x000f28000c2e1d00 */
[----:B------:R-:W4:Y:S01]  /*01a0*/  LDG.E.EL.128 R16, desc[UR4][R16.64] ;  /* 0x0000000410107981 */ /* 0x000f22000c2e1d00 */
[----:B------:R-:W-:Y:S01]  /*01b0*/  HFMA2.MMA R3, -RZ, RZ, 1.625, 0 ;  /* 0x3e800000ff037435 */ /* 0x000fe200000001ff */
[----:B--2---:R-:W-:Y:S01]  /*01c0*/  FADD R6, R6, 9.9999997473787516356e-06 ;  /* 0x3727c5ac06067421 */ /* 0x004fe20000000000 */
[----:B------:R-:W-:Y:S01]  /*01d0*/  FADD R7, R7, 9.9999997473787516356e-06 ;  /* 0x3727c5ac07077421 */ /* 0x000fe20000000000 */
[----:B------:R-:W-:Y:S01]  /*01e0*/  FADD R5, R5, 9.9999997473787516356e-06 ;  /* 0x3727c5ac05057421 */ /* 0x000fe20000000000 */
[----:B------:R-:W-:Y:S01]  /*01f0*/  FADD R4, R4, 9.9999997473787516356e-06 ;  /* 0x3727c5ac04047421 */ /* 0x000fe20000000000 */
[----:B------:R-:W0:Y:S01]  /*0200*/  MUFU.SQRT R25, R6 ;  /* 0x0000000600197308 */ /* 0x000e220000002000 */
[----:B---3--:R-:W-:-:S07]  /*0210*/  FADD R8, R8, -R12 ;  /* 0x8000000c08087221 */ /* 0x008fce0000000000 */
[----:B------:R-:W1:Y:S01]  /*0220*/  MUFU.SQRT R2, R5 ;  /* 0x0000000500027308 */ /* 0x000e620000002000 */
[----:B------:R-:W-:Y:S01]  /*0230*/  FADD R9, R9, -R13 ;  /* 0x8000000d09097221 */ /* 0x000fe20000000000 */
[----:B------:R-:W-:Y:S01]  /*0240*/  FADD R10, R10, -R14 ;  /* 0x8000000e0a0a7221 */ /* 0x000fe20000000000 */
[----:B------:R-:W-:Y:S01]  /*0250*/  FADD R14, R11, -R15 ;  /* 0x8000000f0b0e7221 */ /* 0x000fe20000000000 */
[----:B0-----:R-:W-:-:S04]  /*0260*/  FSETP.GT.AND P6, PT, R25, 8.50705917302346158658e+37, PT ;  /* 0x7e8000001900780b */ /* 0x001fc80003fc4000 */
[----:B------:R-:W0:Y:S01]  /*0270*/  MUFU.SQRT R7, R7 ;  /* 0x0000000700077308 */ /* 0x000e220000002000 */
[----:B------:R-:W-:Y:S02]  /*0280*/  FSETP.GEU.AND P3, PT, R25, 1.175494350822287508e-38, PT ;  /* 0x008000001900780b */ /* 0x000fe40003f6e000 */
[----:B-1----:R-:W-:-:S05]  /*0290*/  FSETP.GT.AND P4, PT, R2, 8.50705917302346158658e+37, PT ;  /* 0x7e8000000200780b */ /* 0x002fca0003f84000 */
[----:B------:R1:W2:Y:S01]  /*02a0*/  MUFU.SQRT R24, R4 ;  /* 0x0000000400187308 */ /* 0x0002a20000002000 */
[----:B------:R-:W-:Y:S02]  /*02b0*/  FSETP.GEU.AND P0, PT, R2, 1.175494350822287508e-38, PT ;  /* 0x008000000200780b */ /* 0x000fe40003f0e000 */
[----:B------:R-:W-:Y:S01]  /*02c0*/  FSEL R13, R3, 1, P4 ;  /* 0x3f800000030d7808 */ /* 0x000fe20002000000 */
[----:B------:R-:W-:Y:S01]  /*02d0*/  @P6 FMUL R25, R25, 0.25 ;  /* 0x3e80000019196820 */ /* 0x000fe20000400000 */
[----:B0-----:R-:W-:-:S03]  /*02e0*/  FSETP.GT.AND P5, PT, R7, 8.50705917302346158658e+37, PT ;  /* 0x7e8000000700780b */ /* 0x001fc60003fa4000 */
[----:B------:R-:W-:Y:S01]  /*02f0*/  @!P3 FMUL R25, R25, 16777216 ;  /* 0x4b8000001919b820 */ /* 0x000fe20000400000 */
[----:B------:R-:W-:Y:S02]  /*0300*/  FSETP.GEU.AND P1, PT, R7, 1.175494350822287508e-38, PT ;  /* 0x008000000700780b */ /* 0x000fe40003f2e000 */
[C---:B-1----:R-:W-:Y:S01]  /*0310*/  FSEL R4, R3.reuse, 1, P6 ;  /* 0x3f80000003047808 */ /* 0x042fe20003000000 */
[----:B------:R-:W-:Y:S01]  /*0320*/  @P4 FMUL R2, R2, 0.25 ;  /* 0x3e80000002024820 */ /* 0x000fe20000400000 */
[----:B------:R-:W0:Y:S01]  /*0330*/  MUFU.RCP R5, R25 ;  /* 0x0000001900057308 */ /* 0x000e220000001000 */
[----:B------:R-:W-:Y:S01]  /*0340*/  FSEL R12, R3, 1, P5 ;  /* 0x3f800000030c7808 */ /* 0x000fe20002800000 */
[----:B------:R-:W-:Y:S01]  /*0350*/  @!P0 FMUL R13, R13, 16777216 ;  /* 0x4b8000000d0d8820 */ /* 0x000fe20000400000 */
[----:B--2---:R-:W-:Y:S01]  /*0360*/  FSETP.GT.AND P2, PT, R24, 8.50705917302346158658e+37, PT ;  /* 0x7e8000001800780b */ /* 0x004fe20003f44000 */
[----:B------:R-:W-:Y:S01]  /*0370*/  @!P0 FMUL R2, R2, 16777216 ;  /* 0x4b80000002028820 */ /* 0x000fe20000400000 */
[----:B------:R-:W-:Y:S01]  /*0380*/  FSETP.GEU.AND P6, PT, R24, 1.175494350822287508e-38, PT ;  /* 0x008000001800780b */ /* 0x000fe20003fce000 */
[----:B------:R-:W-:Y:S01]  /*0390*/  @!P3 FMUL R4, R4, 16777216 ;  /* 0x4b8000000404b820 */ /* 0x000fe20000400000 */
[----:B------:R-:W-:Y:S01]  /*03a0*/  @P5 FMUL R7, R7, 0.25 ;  /* 0x3e80000007075820 */ /* 0x000fe20000400000 */
[----:B------:R-:W-:Y:S01]  /*03b0*/  FSEL R3, R3, 1, P2 ;  /* 0x3f80000003037808 */ /* 0x000fe20001000000 */
[----:B------:R-:W-:Y:S01]  /*03c0*/  @!P1 FMUL R12, R12, 16777216 ;  /* 0x4b8000000c0c9820 */ /* 0x000fe20000400000 */
[----:B------:R-:W1:Y:S01]  /*03d0*/  MUFU.RCP R2, R2 ;  /* 0x0000000200027308 */ /* 0x000e620000001000 */
[----:B------:R-:W-:Y:S01]  /*03e0*/  @!P1 FMUL R7, R7, 16777216 ;  /* 0x4b80000007079820 */ /* 0x000fe20000400000 */
[----:B0-----:R-:W-:-:S04]  /*03f0*/  FMUL R11, R5, R4 ;  /* 0x00000004050b7220 */ /* 0x001fc80000400000 */
[----:B------:R-:W-:Y:S01]  /*0400*/  @P2 FMUL R24, R24, 0.25 ;  /* 0x3e80000018182820 */ /* 0x000fe20000400000 */
[----:B------:R-:W0:Y:S01]  /*0410*/  LDC.64 R4, c[0x0][0x210] ;  /* 0x00008400ff047b82 */ /* 0x000e220000000a00 */
[----:B------:R-:W2:Y:S01]  /*0420*/  MUFU.RCP R7, R7 ;  /* 0x0000000700077308 */ /* 0x000ea20000001000 */
[----:B------:R-:W-:Y:S01]  /*0430*/  @!P6 FMUL R3, R3, 16777216 ;  /* 0x4b8000000303e820 */ /* 0x000fe20000400000 */
[----:B------:R-:W-:Y:S01]  /*0440*/  @!P6 FMUL R24, R24, 16777216 ;  /* 0x4b8000001818e820 */ /* 0x000fe20000400000 */
[----:B------:R-:W-:Y:S01]  /*0450*/  FMUL R11, R11, R10 ;  /* 0x0000000a0b0b7220 */ /* 0x000fe20000400000 */
[----:B-1----:R-:W-:-:S04]  /*0460*/  FMUL R2, R2, R13 ;  /* 0x0000000d02027220 */ /* 0x002fc80000400000 */
[----:B------:R-:W1:Y:S01]  /*0470*/  MUFU.RCP R6, R24 ;  /* 0x0000001800067308 */ /* 0x000e620000001000 */
[----:B----4-:R-:W-:Y:S01]  /*0480*/  FFMA R18, R22, R11, R18 ;  /* 0x0000000b16127223 */ /* 0x010fe20000000012 */
[----:B------:R-:W-:-:S04]  /*0490*/  FMUL R2, R2, R9 ;  /* 0x0000000902027220 */ /* 0x000fc80000400000 */
[----:B------:R-:W-:Y:S01]  /*04a0*/  FSETP.GT.AND P1, PT, R18, RZ, PT ;  /* 0x000000ff1200720b */ /* 0x000fe20003f24000 */
[----:B--2---:R-:W-:Y:S01]  /*04b0*/  FMUL R7, R7, R12 ;  /* 0x0000000c07077220 */ /* 0x004fe20000400000 */
[----:B------:R-:W-:-:S03]  /*04c0*/  FFMA R17, R21, R2, R17 ;  /* 0x0000000215117223 */ /* 0x000fc60000000011 */
[----:B------:R-:W-:Y:S02]  /*04d0*/  FMUL R14, R7, R14 ;  /* 0x0000000e070e7220 */ /* 0x000fe40000400000 */
[----:B------:R-:W-:Y:S01]  /*04e0*/  FSETP.GT.AND P2, PT, R17, RZ, PT ;  /* 0x000000ff1100720b */ /* 0x000fe20003f44000 */
[----:B-1----:R-:W-:Y:S01]  /*04f0*/  FMUL R3, R6, R3 ;  /* 0x0000000306037220 */ /* 0x002fe20000400000 */
[----:B------:R-:W-:Y:S01]  /*0500*/  FFMA R19, R23, R14, R19 ;  /* 0x0000000e17137223 */ /* 0x000fe20000000013 */
[----:B0-----:R-:W-:-:S04]  /*0510*/  IMAD.WIDE R4, R0, 0x4, R4 ;  /* 0x0000000400047825 */ /* 0x001fc800078e0204 */
[----:B------:R-:W-:Y:S01]  /*0520*/  FMUL R3, R3, R8 ;  /* 0x0000000803037220 */ /* 0x000fe20000400000 */
[----:B------:R-:W-:Y:S01]  /*0530*/  @!P1 FMUL R18, R18, 0.0099999997764825820923 ;  /* 0x3c23d70a12129820 */ /* 0x000fe20000400000 */
[----:B------:R-:W-:Y:S02]  /*0540*/  FSETP.GT.AND P0, PT, R19, RZ, PT ;  /* 0x000000ff1300720b */ /* 0x000fe40003f04000 */
[----:B------:R-:W-:Y:S02]  /*0550*/  FFMA R16, R20, R3, R16 ;  /* 0x0000000314107223 */ /* 0x000fe40000000010 */
[----:B------:R-:W-:-:S03]  /*0560*/  @!P2 FMUL R17, R17, 0.0099999997764825820923 ;  /* 0x3c23d70a1111a820 */ /* 0x000fc60000400000 */
[----:B------:R-:W-:-:S06]  /*0570*/  FSETP.GT.AND P3, PT, R16, RZ, PT ;  /* 0x000000ff1000720b */ /* 0x000fcc0003f64000 */
[----:B------:R-:W-:-:S07]  /*0580*/  @!P0 FMUL R19, R19, 0.0099999997764825820923 ;  /* 0x3c23d70a13138820 */ /* 0x000fce0000400000 */
[----:B------:R-:W-:-:S05]  /*0590*/  @!P3 FMUL R16, R16, 0.0099999997764825820923 ;  /* 0x3c23d70a1010b820 */ /* 0x000fca0000400000 */
[----:B------:R-:W-:Y:S01]  /*05a0*/  STG.E.128 desc[UR4][R4.64], R16 ;  /* 0x0000001004007986 */ /* 0x000fe2000c101d04 */
[----:B------:R-:W-:Y:S05]  /*05b0*/  EXIT ;  /* 0x000000000000794d */ /* 0x000fea0003800000 */
.L_x_0:
[----:B------:R-:W-:-:S00]  /*05c0*/  BRA `(.L_x_0) ;  /* 0xfffffffc00fc7947 */ /* 0x000fc0000383ffff */
[----:B------:R-:W-:-:S00]  /*05d0*/  NOP ;  /* 0x0000000000007918 */ /* 0x000fc00000000000 */
        /* <DEDUP_REMOVED lines=10> */
.L_x_1:


//--------------------- .nv.global.init           --------------------------
	.section	.nv.global.init,"aw",@progbits
.nv.global.init:
	.type		_$_str,@object
	.size		_$_str,(_$_str_$_2 - _$_str)
_$_str:
        /*0000*/ 	.byte	0x5f, 0x5f, 0x43, 0x55, 0x44, 0x41, 0x5f, 0x46, 0x54, 0x5a, 0x00
	.type		_$_str_$_2,@object
	.size		_$_str_$_2,(.L_1 - _$_str_$_2)
_$_str_$_2:
        /*000b*/ 	.byte	0x5f, 0x5f, 0x43, 0x55, 0x44, 0x41, 0x5f, 0x50, 0x52, 0x45, 0x43, 0x5f, 0x53, 0x51, 0x52, 0x54
        /*001b*/ 	.byte	0x00
.L_1:


//--------------------- .nv.constant0.triton_poi_fused__native_batch_norm_legit_no_training_leaky_relu_12 --------------------------
	.section	.nv.constant0.triton_poi_fused__native_batch_norm_legit_no_training_leaky_relu_12,"a",@progbits
	.sectionflags	@""
	.align	4
.nv.constant0.triton_poi_fused__native_batch_norm_legit_no_training_leaky_relu_12:
	.zero		580
